//
// Generated by NVIDIA NVVM Compiler
//
// Compiler Build ID: CL-36424714
// Cuda compilation tools, release 13.0, V13.0.88
// Based on NVVM 20.0.0
//

.version 9.0
.target sm_100
.address_size 64

	// .globl	_Z23ditheringDiagonalKernelP8PPMPixeliiP13DitherElementii

.visible .entry _Z23ditheringDiagonalKernelP8PPMPixeliiP13DitherElementii(
	.param .u64 .ptr .align 1 _Z23ditheringDiagonalKernelP8PPMPixeliiP13DitherElementii_param_0,
	.param .u32 _Z23ditheringDiagonalKernelP8PPMPixeliiP13DitherElementii_param_1,
	.param .u32 _Z23ditheringDiagonalKernelP8PPMPixeliiP13DitherElementii_param_2,
	.param .u64 .ptr .align 1 _Z23ditheringDiagonalKernelP8PPMPixeliiP13DitherElementii_param_3,
	.param .u32 _Z23ditheringDiagonalKernelP8PPMPixeliiP13DitherElementii_param_4,
	.param .u32 _Z23ditheringDiagonalKernelP8PPMPixeliiP13DitherElementii_param_5
)
{
	.reg .pred 	%p<60>;
	.reg .b16 	%rs<36>;
	.reg .b32 	%r<113>;
	.reg .b32 	%f<107>;
	.reg .b64 	%rd<42>;

	ld.param.u64 	%rd16, [_Z23ditheringDiagonalKernelP8PPMPixeliiP13DitherElementii_param_0];
	ld.param.u32 	%r31, [_Z23ditheringDiagonalKernelP8PPMPixeliiP13DitherElementii_param_1];
	ld.param.u32 	%r35, [_Z23ditheringDiagonalKernelP8PPMPixeliiP13DitherElementii_param_2];
	ld.param.u64 	%rd17, [_Z23ditheringDiagonalKernelP8PPMPixeliiP13DitherElementii_param_3];
	ld.param.u32 	%r33, [_Z23ditheringDiagonalKernelP8PPMPixeliiP13DitherElementii_param_4];
	ld.param.u32 	%r34, [_Z23ditheringDiagonalKernelP8PPMPixeliiP13DitherElementii_param_5];
	cvta.to.global.u64 	%rd1, %rd17;
	cvta.to.global.u64 	%rd2, %rd16;
	mov.u32 	%r36, %ctaid.x;
	mov.u32 	%r37, %ntid.x;
	mov.u32 	%r38, %tid.x;
	mad.lo.s32 	%r1, %r36, %r37, %r38;
	mov.u32 	%r39, %ctaid.y;
	mov.u32 	%r40, %ntid.y;
	mov.u32 	%r41, %tid.y;
	mad.lo.s32 	%r42, %r39, %r40, %r41;
	setp.ge.s32 	%p1, %r1, %r31;
	setp.ge.s32 	%p2, %r42, %r35;
	or.pred  	%p3, %p1, %p2;
	@%p3 bra 	$L__BB0_32;
	mad.lo.s32 	%r43, %r31, %r42, %r1;
	mul.wide.s32 	%rd18, %r43, 3;
	add.s64 	%rd3, %rd2, %rd18;
	ld.global.u8 	%rs4, [%rd3];
	cvt.s16.s8 	%rs1, %rs4;
	cvt.rn.f32.u16 	%f1, %rs4;
	ld.global.u8 	%rs5, [%rd3+1];
	cvt.s16.s8 	%rs2, %rs5;
	cvt.rn.f32.u16 	%f2, %rs5;
	ld.global.u8 	%rs6, [%rd3+2];
	cvt.s16.s8 	%rs3, %rs6;
	cvt.rn.f32.u16 	%f3, %rs6;
	setp.eq.s32 	%p4, %r34, 0;
	mov.f32 	%f106, 0f00000000;
	@%p4 bra 	$L__BB0_3;
	mul.f32 	%f11, %f2, 0f3F170A3D;
	fma.rn.f32 	%f12, %f1, 0f3E99999A, %f11;
	fma.rn.f32 	%f106, %f3, 0f3DE147AE, %f12;
$L__BB0_3:
	setp.eq.s32 	%p5, %r34, 0;
	setp.lt.f32 	%p6, %f106, 0f43000000;
	selp.b32 	%r44, 0, 255, %p6;
	setp.gt.s16 	%p7, %rs1, -1;
	selp.b32 	%r45, 0, 255, %p7;
	selp.b32 	%r46, %r45, %r44, %p5;
	setp.gt.s16 	%p8, %rs2, -1;
	selp.b32 	%r47, 0, 255, %p8;
	selp.b32 	%r48, %r47, %r44, %p5;
	setp.gt.s16 	%p9, %rs3, -1;
	selp.b32 	%r49, 0, 255, %p9;
	selp.b32 	%r50, %r49, %r44, %p5;
	cvt.rn.f32.u32 	%f13, %r46;
	sub.f32 	%f6, %f1, %f13;
	cvt.rn.f32.u32 	%f14, %r48;
	sub.f32 	%f7, %f2, %f14;
	cvt.rn.f32.u32 	%f15, %r50;
	sub.f32 	%f8, %f3, %f15;
	cvt.rn.f32.u32 	%f16, %r44;
	sub.f32 	%f9, %f106, %f16;
	st.global.u8 	[%rd3], %r46;
	st.global.u8 	[%rd3+1], %r48;
	st.global.u8 	[%rd3+2], %r50;
	setp.lt.s32 	%p10, %r33, 1;
	@%p10 bra 	$L__BB0_32;
	setp.ne.s32 	%p11, %r34, 0;
	@%p11 bra 	$L__BB0_16;
	setp.eq.s32 	%p41, %r33, 1;
	mov.b64 	%rd39, 0;
	@%p41 bra 	$L__BB0_13;
	and.b32  	%r82, %r33, 2147483646;
	neg.s32 	%r109, %r82;
	add.s64 	%rd38, %rd1, 12;
$L__BB0_7:
	ld.global.u32 	%r83, [%rd38+-12];
	add.s32 	%r5, %r83, %r1;
	ld.global.u32 	%r84, [%rd38+-8];
	add.s32 	%r6, %r84, %r42;
	or.b32  	%r86, %r5, %r6;
	setp.lt.s32 	%p42, %r86, 0;
	setp.ge.s32 	%p43, %r5, %r31;
	setp.ge.s32 	%p44, %r6, %r35;
	or.pred  	%p45, %p43, %p44;
	or.pred  	%p46, %p45, %p42;
	@%p46 bra 	$L__BB0_9;
	mad.lo.s32 	%r87, %r6, %r31, %r5;
	ld.global.f32 	%f67, [%rd38+-4];
	mul.wide.s32 	%rd32, %r87, 3;
	add.s64 	%rd33, %rd2, %rd32;
	ld.global.u8 	%rs27, [%rd33];
	cvt.rn.f32.u16 	%f68, %rs27;
	fma.rn.f32 	%f69, %f6, %f67, %f68;
	max.f32 	%f70, %f69, 0f00000000;
	min.f32 	%f71, %f70, 0f437F0000;
	ld.global.u8 	%rs28, [%rd33+1];
	cvt.rn.f32.u16 	%f72, %rs28;
	fma.rn.f32 	%f73, %f7, %f67, %f72;
	max.f32 	%f74, %f73, 0f00000000;
	min.f32 	%f75, %f74, 0f437F0000;
	ld.global.u8 	%rs29, [%rd33+2];
	cvt.rn.f32.u16 	%f76, %rs29;
	fma.rn.f32 	%f77, %f8, %f67, %f76;
	max.f32 	%f78, %f77, 0f00000000;
	min.f32 	%f79, %f78, 0f437F0000;
	cvt.rzi.u32.f32 	%r88, %f71;
	st.global.u8 	[%rd33], %r88;
	cvt.rzi.u32.f32 	%r89, %f75;
	st.global.u8 	[%rd33+1], %r89;
	cvt.rzi.u32.f32 	%r90, %f79;
	st.global.u8 	[%rd33+2], %r90;
$L__BB0_9:
	ld.global.u32 	%r91, [%rd38];
	add.s32 	%r7, %r91, %r1;
	ld.global.u32 	%r92, [%rd38+4];
	add.s32 	%r8, %r92, %r42;
	or.b32  	%r94, %r7, %r8;
	setp.lt.s32 	%p47, %r94, 0;
	setp.ge.s32 	%p48, %r7, %r31;
	setp.ge.s32 	%p49, %r8, %r35;
	or.pred  	%p50, %p48, %p49;
	or.pred  	%p51, %p50, %p47;
	@%p51 bra 	$L__BB0_11;
	mad.lo.s32 	%r95, %r8, %r31, %r7;
	ld.global.f32 	%f80, [%rd38+8];
	mul.wide.s32 	%rd34, %r95, 3;
	add.s64 	%rd35, %rd2, %rd34;
	ld.global.u8 	%rs30, [%rd35];
	cvt.rn.f32.u16 	%f81, %rs30;
	fma.rn.f32 	%f82, %f6, %f80, %f81;
	max.f32 	%f83, %f82, 0f00000000;
	min.f32 	%f84, %f83, 0f437F0000;
	ld.global.u8 	%rs31, [%rd35+1];
	cvt.rn.f32.u16 	%f85, %rs31;
	fma.rn.f32 	%f86, %f7, %f80, %f85;
	max.f32 	%f87, %f86, 0f00000000;
	min.f32 	%f88, %f87, 0f437F0000;
	ld.global.u8 	%rs32, [%rd35+2];
	cvt.rn.f32.u16 	%f89, %rs32;
	fma.rn.f32 	%f90, %f8, %f80, %f89;
	max.f32 	%f91, %f90, 0f00000000;
	min.f32 	%f92, %f91, 0f437F0000;
	cvt.rzi.u32.f32 	%r96, %f84;
	st.global.u8 	[%rd35], %r96;
	cvt.rzi.u32.f32 	%r97, %f88;
	st.global.u8 	[%rd35+1], %r97;
	cvt.rzi.u32.f32 	%r98, %f92;
	st.global.u8 	[%rd35+2], %r98;
$L__BB0_11:
	add.s32 	%r109, %r109, 2;
	add.s64 	%rd38, %rd38, 24;
	setp.ne.s32 	%p52, %r109, 0;
	@%p52 bra 	$L__BB0_7;
	cvt.u64.u32 	%rd39, %r82;
$L__BB0_13:
	and.b32  	%r100, %r33, 1;
	setp.eq.b32 	%p53, %r100, 1;
	not.pred 	%p54, %p53;
	@%p54 bra 	$L__BB0_32;
	mad.lo.s64 	%rd9, %rd39, 12, %rd1;
	ld.global.u32 	%r101, [%rd9];
	add.s32 	%r10, %r101, %r1;
	ld.global.u32 	%r102, [%rd9+4];
	add.s32 	%r11, %r102, %r42;
	or.b32  	%r104, %r10, %r11;
	setp.lt.s32 	%p55, %r104, 0;
	setp.ge.s32 	%p56, %r10, %r31;
	setp.ge.s32 	%p57, %r11, %r35;
	or.pred  	%p58, %p56, %p57;
	or.pred  	%p59, %p58, %p55;
	@%p59 bra 	$L__BB0_32;
	mad.lo.s32 	%r105, %r11, %r31, %r10;
	ld.global.f32 	%f93, [%rd9+8];
	mul.wide.s32 	%rd36, %r105, 3;
	add.s64 	%rd37, %rd2, %rd36;
	ld.global.u8 	%rs33, [%rd37];
	cvt.rn.f32.u16 	%f94, %rs33;
	fma.rn.f32 	%f95, %f6, %f93, %f94;
	max.f32 	%f96, %f95, 0f00000000;
	min.f32 	%f97, %f96, 0f437F0000;
	ld.global.u8 	%rs34, [%rd37+1];
	cvt.rn.f32.u16 	%f98, %rs34;
	fma.rn.f32 	%f99, %f7, %f93, %f98;
	max.f32 	%f100, %f99, 0f00000000;
	min.f32 	%f101, %f100, 0f437F0000;
	ld.global.u8 	%rs35, [%rd37+2];
	cvt.rn.f32.u16 	%f102, %rs35;
	fma.rn.f32 	%f103, %f8, %f93, %f102;
	max.f32 	%f104, %f103, 0f00000000;
	min.f32 	%f105, %f104, 0f437F0000;
	cvt.rzi.u32.f32 	%r106, %f97;
	st.global.u8 	[%rd37], %r106;
	cvt.rzi.u32.f32 	%r107, %f101;
	st.global.u8 	[%rd37+1], %r107;
	cvt.rzi.u32.f32 	%r108, %f105;
	st.global.u8 	[%rd37+2], %r108;
	bra.uni 	$L__BB0_32;
$L__BB0_16:
	and.b32  	%r12, %r33, 3;
	setp.lt.u32 	%p12, %r33, 4;
	mov.b32 	%r111, 0;
	@%p12 bra 	$L__BB0_27;
	and.b32  	%r111, %r33, 2147483644;
	neg.s32 	%r110, %r111;
	add.s64 	%rd40, %rd1, 24;
$L__BB0_18:
	ld.global.u32 	%r52, [%rd40+-24];
	add.s32 	%r16, %r52, %r1;
	ld.global.u32 	%r53, [%rd40+-20];
	add.s32 	%r17, %r53, %r42;
	or.b32  	%r55, %r16, %r17;
	setp.lt.s32 	%p13, %r55, 0;
	setp.ge.s32 	%p14, %r16, %r31;
	setp.ge.s32 	%p15, %r17, %r35;
	or.pred  	%p16, %p14, %p15;
	or.pred  	%p17, %p16, %p13;
	@%p17 bra 	$L__BB0_20;
	mad.lo.s32 	%r56, %r17, %r31, %r16;
	ld.global.f32 	%f17, [%rd40+-16];
	mul.wide.s32 	%rd19, %r56, 3;
	add.s64 	%rd20, %rd2, %rd19;
	ld.global.u8 	%rs7, [%rd20];
	cvt.rn.f32.u16 	%f18, %rs7;
	ld.global.u8 	%rs8, [%rd20+1];
	cvt.rn.f32.u16 	%f19, %rs8;
	mul.f32 	%f20, %f19, 0f3F170A3D;
	fma.rn.f32 	%f21, %f18, 0f3E99999A, %f20;
	ld.global.u8 	%rs9, [%rd20+2];
	cvt.rn.f32.u16 	%f22, %rs9;
	fma.rn.f32 	%f23, %f22, 0f3DE147AE, %f21;
	fma.rn.f32 	%f24, %f9, %f17, %f23;
	max.f32 	%f25, %f24, 0f00000000;
	min.f32 	%f26, %f25, 0f437F0000;
	cvt.rzi.u32.f32 	%r57, %f26;
	cvt.u16.u32 	%rs10, %r57;
	st.global.u8 	[%rd20+2], %rs10;
	st.global.u8 	[%rd20+1], %rs10;
	st.global.u8 	[%rd20], %rs10;
$L__BB0_20:
	ld.global.u32 	%r58, [%rd40+-12];
	add.s32 	%r18, %r58, %r1;
	ld.global.u32 	%r59, [%rd40+-8];
	add.s32 	%r19, %r59, %r42;
	or.b32  	%r61, %r18, %r19;
	setp.lt.s32 	%p18, %r61, 0;
	setp.ge.s32 	%p19, %r18, %r31;
	setp.ge.s32 	%p20, %r19, %r35;
	or.pred  	%p21, %p19, %p20;
	or.pred  	%p22, %p21, %p18;
	@%p22 bra 	$L__BB0_22;
	mad.lo.s32 	%r62, %r19, %r31, %r18;
	ld.global.f32 	%f27, [%rd40+-4];
	mul.wide.s32 	%rd21, %r62, 3;
	add.s64 	%rd22, %rd2, %rd21;
	ld.global.u8 	%rs11, [%rd22];
	cvt.rn.f32.u16 	%f28, %rs11;
	ld.global.u8 	%rs12, [%rd22+1];
	cvt.rn.f32.u16 	%f29, %rs12;
	mul.f32 	%f30, %f29, 0f3F170A3D;
	fma.rn.f32 	%f31, %f28, 0f3E99999A, %f30;
	ld.global.u8 	%rs13, [%rd22+2];
	cvt.rn.f32.u16 	%f32, %rs13;
	fma.rn.f32 	%f33, %f32, 0f3DE147AE, %f31;
	fma.rn.f32 	%f34, %f9, %f27, %f33;
	max.f32 	%f35, %f34, 0f00000000;
	min.f32 	%f36, %f35, 0f437F0000;
	cvt.rzi.u32.f32 	%r63, %f36;
	cvt.u16.u32 	%rs14, %r63;
	st.global.u8 	[%rd22+2], %rs14;
	st.global.u8 	[%rd22+1], %rs14;
	st.global.u8 	[%rd22], %rs14;
$L__BB0_22:
	ld.global.u32 	%r64, [%rd40];
	add.s32 	%r20, %r64, %r1;
	ld.global.u32 	%r65, [%rd40+4];
	add.s32 	%r21, %r65, %r42;
	or.b32  	%r67, %r20, %r21;
	setp.lt.s32 	%p23, %r67, 0;
	setp.ge.s32 	%p24, %r20, %r31;
	setp.ge.s32 	%p25, %r21, %r35;
	or.pred  	%p26, %p24, %p25;
	or.pred  	%p27, %p26, %p23;
	@%p27 bra 	$L__BB0_24;
	mad.lo.s32 	%r68, %r21, %r31, %r20;
	ld.global.f32 	%f37, [%rd40+8];
	mul.wide.s32 	%rd23, %r68, 3;
	add.s64 	%rd24, %rd2, %rd23;
	ld.global.u8 	%rs15, [%rd24];
	cvt.rn.f32.u16 	%f38, %rs15;
	ld.global.u8 	%rs16, [%rd24+1];
	cvt.rn.f32.u16 	%f39, %rs16;
	mul.f32 	%f40, %f39, 0f3F170A3D;
	fma.rn.f32 	%f41, %f38, 0f3E99999A, %f40;
	ld.global.u8 	%rs17, [%rd24+2];
	cvt.rn.f32.u16 	%f42, %rs17;
	fma.rn.f32 	%f43, %f42, 0f3DE147AE, %f41;
	fma.rn.f32 	%f44, %f9, %f37, %f43;
	max.f32 	%f45, %f44, 0f00000000;
	min.f32 	%f46, %f45, 0f437F0000;
	cvt.rzi.u32.f32 	%r69, %f46;
	cvt.u16.u32 	%rs18, %r69;
	st.global.u8 	[%rd24+2], %rs18;
	st.global.u8 	[%rd24+1], %rs18;
	st.global.u8 	[%rd24], %rs18;
$L__BB0_24:
	ld.global.u32 	%r70, [%rd40+12];
	add.s32 	%r22, %r70, %r1;
	ld.global.u32 	%r71, [%rd40+16];
	add.s32 	%r23, %r71, %r42;
	or.b32  	%r73, %r22, %r23;
	setp.lt.s32 	%p28, %r73, 0;
	setp.ge.s32 	%p29, %r22, %r31;
	setp.ge.s32 	%p30, %r23, %r35;
	or.pred  	%p31, %p29, %p30;
	or.pred  	%p32, %p31, %p28;
	@%p32 bra 	$L__BB0_26;
	mad.lo.s32 	%r74, %r23, %r31, %r22;
	ld.global.f32 	%f47, [%rd40+20];
	mul.wide.s32 	%rd25, %r74, 3;
	add.s64 	%rd26, %rd2, %rd25;
	ld.global.u8 	%rs19, [%rd26];
	cvt.rn.f32.u16 	%f48, %rs19;
	ld.global.u8 	%rs20, [%rd26+1];
	cvt.rn.f32.u16 	%f49, %rs20;
	mul.f32 	%f50, %f49, 0f3F170A3D;
	fma.rn.f32 	%f51, %f48, 0f3E99999A, %f50;
	ld.global.u8 	%rs21, [%rd26+2];
	cvt.rn.f32.u16 	%f52, %rs21;
	fma.rn.f32 	%f53, %f52, 0f3DE147AE, %f51;
	fma.rn.f32 	%f54, %f9, %f47, %f53;
	max.f32 	%f55, %f54, 0f00000000;
	min.f32 	%f56, %f55, 0f437F0000;
	cvt.rzi.u32.f32 	%r75, %f56;
	cvt.u16.u32 	%rs22, %r75;
	st.global.u8 	[%rd26+2], %rs22;
	st.global.u8 	[%rd26+1], %rs22;
	st.global.u8 	[%rd26], %rs22;
$L__BB0_26:
	add.s32 	%r110, %r110, 4;
	add.s64 	%rd40, %rd40, 48;
	setp.ne.s32 	%p33, %r110, 0;
	@%p33 bra 	$L__BB0_18;
$L__BB0_27:
	setp.eq.s32 	%p34, %r12, 0;
	@%p34 bra 	$L__BB0_32;
	mul.wide.u32 	%rd27, %r111, 12;
	add.s64 	%rd28, %rd27, %rd1;
	add.s64 	%rd41, %rd28, 4;
	neg.s32 	%r112, %r12;
$L__BB0_29:
	.pragma "nounroll";
	ld.global.u32 	%r76, [%rd41+-4];
	add.s32 	%r28, %r76, %r1;
	ld.global.u32 	%r77, [%rd41];
	add.s32 	%r29, %r77, %r42;
	or.b32  	%r79, %r28, %r29;
	setp.lt.s32 	%p35, %r79, 0;
	setp.ge.s32 	%p36, %r28, %r31;
	setp.ge.s32 	%p37, %r29, %r35;
	or.pred  	%p38, %p36, %p37;
	or.pred  	%p39, %p38, %p35;
	@%p39 bra 	$L__BB0_31;
	mad.lo.s32 	%r80, %r29, %r31, %r28;
	ld.global.f32 	%f57, [%rd41+4];
	mul.wide.s32 	%rd29, %r80, 3;
	add.s64 	%rd30, %rd2, %rd29;
	ld.global.u8 	%rs23, [%rd30];
	cvt.rn.f32.u16 	%f58, %rs23;
	ld.global.u8 	%rs24, [%rd30+1];
	cvt.rn.f32.u16 	%f59, %rs24;
	mul.f32 	%f60, %f59, 0f3F170A3D;
	fma.rn.f32 	%f61, %f58, 0f3E99999A, %f60;
	ld.global.u8 	%rs25, [%rd30+2];
	cvt.rn.f32.u16 	%f62, %rs25;
	fma.rn.f32 	%f63, %f62, 0f3DE147AE, %f61;
	fma.rn.f32 	%f64, %f9, %f57, %f63;
	max.f32 	%f65, %f64, 0f00000000;
	min.f32 	%f66, %f65, 0f437F0000;
	cvt.rzi.u32.f32 	%r81, %f66;
	cvt.u16.u32 	%rs26, %r81;
	st.global.u8 	[%rd30+2], %rs26;
	st.global.u8 	[%rd30+1], %rs26;
	st.global.u8 	[%rd30], %rs26;
$L__BB0_31:
	add.s64 	%rd41, %rd41, 12;
	add.s32 	%r112, %r112, 1;
	setp.ne.s32 	%p40, %r112, 0;
	@%p40 bra 	$L__BB0_29;
$L__BB0_32:
	ret;

}
	// .globl	_Z24convertToGrayscaleKernelP8PPMPixelii
.visible .entry _Z24convertToGrayscaleKernelP8PPMPixelii(
	.param .u64 .ptr .align 1 _Z24convertToGrayscaleKernelP8PPMPixelii_param_0,
	.param .u32 _Z24convertToGrayscaleKernelP8PPMPixelii_param_1,
	.param .u32 _Z24convertToGrayscaleKernelP8PPMPixelii_param_2
)
{
	.reg .pred 	%p<4>;
	.reg .b16 	%rs<5>;
	.reg .b32 	%r<15>;
	.reg .b32 	%f<7>;
	.reg .b64 	%rd<5>;

	ld.param.u64 	%rd1, [_Z24convertToGrayscaleKernelP8PPMPixelii_param_0];
	ld.param.u32 	%r3, [_Z24convertToGrayscaleKernelP8PPMPixelii_param_1];
	ld.param.u32 	%r4, [_Z24convertToGrayscaleKernelP8PPMPixelii_param_2];
	mov.u32 	%r6, %ctaid.x;
	mov.u32 	%r7, %ntid.x;
	mov.u32 	%r8, %tid.x;
	mad.lo.s32 	%r1, %r6, %r7, %r8;
	mov.u32 	%r9, %ctaid.y;
	mov.u32 	%r10, %ntid.y;
	mov.u32 	%r11, %tid.y;
	mad.lo.s32 	%r12, %r9, %r10, %r11;
	setp.ge.s32 	%p1, %r1, %r3;
	setp.ge.s32 	%p2, %r12, %r4;
	or.pred  	%p3, %p1, %p2;
	@%p3 bra 	$L__BB1_2;
	cvta.to.global.u64 	%rd2, %rd1;
	mad.lo.s32 	%r13, %r3, %r12, %r1;
	mul.wide.s32 	%rd3, %r13, 3;
	add.s64 	%rd4, %rd2, %rd3;
	ld.global.u8 	%rs1, [%rd4];
	cvt.rn.f32.u16 	%f1, %rs1;
	ld.global.u8 	%rs2, [%rd4+1];
	cvt.rn.f32.u16 	%f2, %rs2;
	mul.f32 	%f3, %f2, 0f3F170A3D;
	fma.rn.f32 	%f4, %f1, 0f3E99999A, %f3;
	ld.global.u8 	%rs3, [%rd4+2];
	cvt.rn.f32.u16 	%f5, %rs3;
	fma.rn.f32 	%f6, %f5, 0f3DE147AE, %f4;
	cvt.rzi.u32.f32 	%r14, %f6;
	cvt.u16.u32 	%rs4, %r14;
	st.global.u8 	[%rd4], %rs4;
	st.global.u8 	[%rd4+1], %rs4;
	st.global.u8 	[%rd4+2], %rs4;
$L__BB1_2:
	ret;

}


// ===== COMPILED SASS (sm_100) =====

	.target	sm_100

	.elftype	@"ET_EXEC"


//--------------------- .note.nv.tkinfo           --------------------------
	.section	.note.nv.tkinfo,"",@"SHT_NOTE"
	.sectionflags	@"SHF_NOTE_NV_TKINFO"
	.tkinfo
        /*0018*/ 	.word	0x00000002
        /*0030*/ 	.string	""
        /*0030*/ 	.string	"ptxas"
        /*0030*/ 	.string	"Cuda compilation tools, release 13.0, V13.0.88"
        /*0030*/ 	.string	"Build cuda_13.0.r13.0/compiler.36424714_0"
        /*0030*/ 	.string	"-arch sm_100 -m 64 "



//--------------------- .note.nv.cuinfo           --------------------------
	.section	.note.nv.cuinfo,"",@"SHT_NOTE"
	.sectionflags	@"SHF_NOTE_NV_CUINFO"
        /*0018*/ 	.short	0x0002
        /*001a*/ 	.short	0x0064
        /*001c*/ 	.short	0x0082
	.zero		2


//--------------------- .nv.info                  --------------------------
	.section	.nv.info,"",@"SHT_CUDA_INFO"
	.align	4


	//----- nvinfo : EIATTR_REGCOUNT
	.align		4
        /*0000*/ 	.byte	0x04, 0x2f
        /*0002*/ 	.short	(.L_1 - .L_0)
	.align		4
.L_0:
        /*0004*/ 	.word	index@(_Z23ditheringDiagonalKernelP8PPMPixeliiP13DitherElementii)
        /*0008*/ 	.word	0x00000016


	//----- nvinfo : EIATTR_FRAME_SIZE
	.align		4
.L_1:
        /*000c*/ 	.byte	0x04, 0x11
        /*000e*/ 	.short	(.L_3 - .L_2)
	.align		4
.L_2:
        /*0010*/ 	.word	index@(_Z23ditheringDiagonalKernelP8PPMPixeliiP13DitherElementii)
        /*0014*/ 	.word	0x00000000


	//----- nvinfo : EIATTR_REGCOUNT
	.align		4
.L_3:
        /*0018*/ 	.byte	0x04, 0x2f
        /*001a*/ 	.short	(.L_5 - .L_4)
	.align		4
.L_4:
        /*001c*/ 	.word	index@(_Z24convertToGrayscaleKernelP8PPMPixelii)
        /*0020*/ 	.word	0x0000000a


	//----- nvinfo : EIATTR_FRAME_SIZE
	.align		4
.L_5:
        /*0024*/ 	.byte	0x04, 0x11
        /*0026*/ 	.short	(.L_7 - .L_6)
	.align		4
.L_6:
        /*0028*/ 	.word	index@(_Z24convertToGrayscaleKernelP8PPMPixelii)
        /*002c*/ 	.word	0x00000000


	//----- nvinfo : EIATTR_MIN_STACK_SIZE
	.align		4
.L_7:
        /*0030*/ 	.byte	0x04, 0x12
        /*0032*/ 	.short	(.L_9 - .L_8)
	.align		4
.L_8:
        /*0034*/ 	.word	index@(_Z24convertToGrayscaleKernelP8PPMPixelii)
        /*0038*/ 	.word	0x00000000


	//----- nvinfo : EIATTR_MIN_STACK_SIZE
	.align		4
.L_9:
        /*003c*/ 	.byte	0x04, 0x12
        /*003e*/ 	.short	(.L_11 - .L_10)
	.align		4
.L_10:
        /*0040*/ 	.word	index@(_Z23ditheringDiagonalKernelP8PPMPixeliiP13DitherElementii)
        /*0044*/ 	.word	0x00000000
.L_11:


//--------------------- .nv.compat                --------------------------
	.section	.nv.compat,"",@"SHT_CUDA_COMPAT_INFO"
	.align	4
        /*0000*/ 	.byte	0x02, 0x09, 0x00, 0x00, 0x02, 0x02, 0x01, 0x00, 0x02, 0x05, 0x05, 0x00, 0x03, 0x07, 0x01, 0x01
        /*0010*/ 	.byte	0x02, 0x03, 0x00, 0x00, 0x02, 0x06, 0x01, 0x00, 0x04, 0x0b, 0x08, 0x00, 0x01, 0x00, 0x00, 0x00
        /*0020*/ 	.byte	0x00, 0x00, 0x00, 0x00


//--------------------- .nv.info._Z24convertToGrayscaleKernelP8PPMPixelii --------------------------
	.section	.nv.info._Z24convertToGrayscaleKernelP8PPMPixelii,"",@"SHT_CUDA_INFO"
	.sectionflags	@""
	.align	4


	//----- nvinfo : EIATTR_CUDA_API_VERSION
	.align		4
        /*0000*/ 	.byte	0x04, 0x37
        /*0002*/ 	.short	(.L_13 - .L_12)
.L_12:
        /*0004*/ 	.word	0x00000082


	//----- nvinfo : EIATTR_KPARAM_INFO
	.align		4
.L_13:
        /*0008*/ 	.byte	0x04, 0x17
        /*000a*/ 	.short	(.L_15 - .L_14)
.L_14:
        /*000c*/ 	.word	0x00000000
        /*0010*/ 	.short	0x0002
        /*0012*/ 	.short	0x000c
        /*0014*/ 	.byte	0x00, 0xf0, 0x11, 0x00


	//----- nvinfo : EIATTR_KPARAM_INFO
	.align		4
.L_15:
        /*0018*/ 	.byte	0x04, 0x17
        /*001a*/ 	.short	(.L_17 - .L_16)
.L_16:
        /*001c*/ 	.word	0x00000000
        /*0020*/ 	.short	0x0001
        /*0022*/ 	.short	0x0008
        /*0024*/ 	.byte	0x00, 0xf0, 0x11, 0x00


	//----- nvinfo : EIATTR_KPARAM_INFO
	.align		4
.L_17:
        /*0028*/ 	.byte	0x04, 0x17
        /*002a*/ 	.short	(.L_19 - .L_18)
.L_18:
        /*002c*/ 	.word	0x00000000
        /*0030*/ 	.short	0x0000
        /*0032*/ 	.short	0x0000
        /*0034*/ 	.byte	0x00, 0xf5, 0x21, 0x00


	//----- nvinfo : EIATTR_SPARSE_MMA_MASK
	.align		4
.L_19:
        /*0038*/ 	.byte	0x03, 0x50
        /*003a*/ 	.short	0x0000


	//----- nvinfo : EIATTR_MAXREG_COUNT
	.align		4
        /*003c*/ 	.byte	0x03, 0x1b
        /*003e*/ 	.short	0x00ff


	//----- nvinfo : EIATTR_MERCURY_ISA_VERSION
	.align		4
        /*0040*/ 	.byte	0x03, 0x5f
        /*0042*/ 	.short	0x0101


	//----- nvinfo : EIATTR_VRC_CTA_INIT_COUNT
	.align		4
        /*0044*/ 	.byte	0x02, 0x4a
	.zero		1
	.zero		1


	//----- nvinfo : EIATTR_EXIT_INSTR_OFFSETS
	.align		4
        /*0048*/ 	.byte	0x04, 0x1c
        /*004a*/ 	.short	(.L_21 - .L_20)


	//   ....[0]....
.L_20:
        /*004c*/ 	.word	0x000000c0


	//   ....[1]....
        /*0050*/ 	.word	0x000001e0


	//----- nvinfo : EIATTR_CBANK_PARAM_SIZE
	.align		4
.L_21:
        /*0054*/ 	.byte	0x03, 0x19
        /*0056*/ 	.short	0x0010


	//----- nvinfo : EIATTR_PARAM_CBANK
	.align		4
        /*0058*/ 	.byte	0x04, 0x0a
        /*005a*/ 	.short	(.L_23 - .L_22)
	.align		4
.L_22:
        /*005c*/ 	.word	index@(.nv.constant0._Z24convertToGrayscaleKernelP8PPMPixelii)
        /*0060*/ 	.short	0x0380
        /*0062*/ 	.short	0x0010


	//----- nvinfo : EIATTR_SW_WAR
	.align		4
.L_23:
        /*0064*/ 	.byte	0x04, 0x36
        /*0066*/ 	.short	(.L_25 - .L_24)
.L_24:
        /*0068*/ 	.word	0x00000008
.L_25:


//--------------------- .nv.info._Z23ditheringDiagonalKernelP8PPMPixeliiP13DitherElementii --------------------------
	.section	.nv.info._Z23ditheringDiagonalKernelP8PPMPixeliiP13DitherElementii,"",@"SHT_CUDA_INFO"
	.sectionflags	@""
	.align	4


	//----- nvinfo : EIATTR_CUDA_API_VERSION
	.align		4
        /*0000*/ 	.byte	0x04, 0x37
        /*0002*/ 	.short	(.L_27 - .L_26)
.L_26:
        /*0004*/ 	.word	0x00000082


	//----- nvinfo : EIATTR_KPARAM_INFO
	.align		4
.L_27:
        /*0008*/ 	.byte	0x04, 0x17
        /*000a*/ 	.short	(.L_29 - .L_28)
.L_28:
        /*000c*/ 	.word	0x00000000
        /*0010*/ 	.short	0x0005
        /*0012*/ 	.short	0x001c
        /*0014*/ 	.byte	0x00, 0xf0, 0x11, 0x00


	//----- nvinfo : EIATTR_KPARAM_INFO
	.align		4
.L_29:
        /*0018*/ 	.byte	0x04, 0x17
        /*001a*/ 	.short	(.L_31 - .L_30)
.L_30:
        /*001c*/ 	.word	0x00000000
        /*0020*/ 	.short	0x0004
        /*0022*/ 	.short	0x0018
        /*0024*/ 	.byte	0x00, 0xf0, 0x11, 0x00


	//----- nvinfo : EIATTR_KPARAM_INFO
	.align		4
.L_31:
        /*0028*/ 	.byte	0x04, 0x17
        /*002a*/ 	.short	(.L_33 - .L_32)
.L_32:
        /*002c*/ 	.word	0x00000000
        /*0030*/ 	.short	0x0003
        /*0032*/ 	.short	0x0010
        /*0034*/ 	.byte	0x00, 0xf5, 0x21, 0x00


	//----- nvinfo : EIATTR_KPARAM_INFO
	.align		4
.L_33:
        /*0038*/ 	.byte	0x04, 0x17
        /*003a*/ 	.short	(.L_35 - .L_34)
.L_34:
        /*003c*/ 	.word	0x00000000
        /*0040*/ 	.short	0x0002
        /*0042*/ 	.short	0x000c
        /*0044*/ 	.byte	0x00, 0xf0, 0x11, 0x00


	//----- nvinfo : EIATTR_KPARAM_INFO
	.align		4
.L_35:
        /*0048*/ 	.byte	0x04, 0x17
        /*004a*/ 	.short	(.L_37 - .L_36)
.L_36:
        /*004c*/ 	.word	0x00000000
        /*0050*/ 	.short	0x0001
        /*0052*/ 	.short	0x0008
        /*0054*/ 	.byte	0x00, 0xf0, 0x11, 0x00


	//----- nvinfo : EIATTR_KPARAM_INFO
	.align		4
.L_37:
        /*0058*/ 	.byte	0x04, 0x17
        /*005a*/ 	.short	(.L_39 - .L_38)
.L_38:
        /*005c*/ 	.word	0x00000000
        /*0060*/ 	.short	0x0000
        /*0062*/ 	.short	0x0000
        /*0064*/ 	.byte	0x00, 0xf5, 0x21, 0x00


	//----- nvinfo : EIATTR_SPARSE_MMA_MASK
	.align		4
.L_39:
        /*0068*/ 	.byte	0x03, 0x50
        /*006a*/ 	.short	0x0000


	//----- nvinfo : EIATTR_MAXREG_COUNT
	.align		4
        /*006c*/ 	.byte	0x03, 0x1b
        /*006e*/ 	.short	0x00ff


	//----- nvinfo : EIATTR_MERCURY_ISA_VERSION
	.align		4
        /*0070*/ 	.byte	0x03, 0x5f
        /*0072*/ 	.short	0x0101


	//----- nvinfo : EIATTR_VRC_CTA_INIT_COUNT
	.align		4
        /*0074*/ 	.byte	0x02, 0x4a
	.zero		1
	.zero		1


	//----- nvinfo : EIATTR_EXIT_INSTR_OFFSETS
	.align		4
        /*0078*/ 	.byte	0x04, 0x1c
        /*007a*/ 	.short	(.L_41 - .L_40)


	//   ....[0]....
.L_40:
        /*007c*/ 	.word	0x000000c0


	//   ....[1]....
        /*0080*/ 	.word	0x00000340


	//   ....[2]....
        /*0084*/ 	.word	0x00000990


	//   ....[3]....
        /*0088*/ 	.word	0x00000a60


	//   ....[4]....
        /*008c*/ 	.word	0x00000c00


	//   ....[5]....
        /*0090*/ 	.word	0x00001430


	//   ....[6]....
        /*0094*/ 	.word	0x000016b0


	//----- nvinfo : EIATTR_CRS_STACK_SIZE
	.align		4
.L_41:
        /*0098*/ 	.byte	0x04, 0x1e
        /*009a*/ 	.short	(.L_43 - .L_42)
.L_42:
        /*009c*/ 	.word	0x00000000


	//----- nvinfo : EIATTR_CBANK_PARAM_SIZE
	.align		4
.L_43:
        /*00a0*/ 	.byte	0x03, 0x19
        /*00a2*/ 	.short	0x0020


	//----- nvinfo : EIATTR_PARAM_CBANK
	.align		4
        /*00a4*/ 	.byte	0x04, 0x0a
        /*00a6*/ 	.short	(.L_45 - .L_44)
	.align		4
.L_44:
        /*00a8*/ 	.word	index@(.nv.constant0._Z23ditheringDiagonalKernelP8PPMPixeliiP13DitherElementii)
        /*00ac*/ 	.short	0x0380
        /*00ae*/ 	.short	0x0020


	//----- nvinfo : EIATTR_SW_WAR
	.align		4
.L_45:
        /*00b0*/ 	.byte	0x04, 0x36
        /*00b2*/ 	.short	(.L_47 - .L_46)
.L_46:
        /*00b4*/ 	.word	0x00000008
.L_47:


//--------------------- .nv.callgraph             --------------------------
	.section	.nv.callgraph,"",@"SHT_CUDA_CALLGRAPH"
	.align	4
	.sectionentsize	8
	.align		4
        /*0000*/ 	.word	0x00000000
	.align		4
        /*0004*/ 	.word	0xffffffff
	.align		4
        /*0008*/ 	.word	0x00000000
	.align		4
        /*000c*/ 	.word	0xfffffffe
	.align		4
        /*0010*/ 	.word	0x00000000
	.align		4
        /*0014*/ 	.word	0xfffffffd
	.align		4
        /*0018*/ 	.word	0x00000000
	.align		4
        /*001c*/ 	.word	0xfffffffc


//--------------------- .text._Z24convertToGrayscaleKernelP8PPMPixelii --------------------------
	.section	.text._Z24convertToGrayscaleKernelP8PPMPixelii,"ax",@progbits
	.align	128
        .global         _Z24convertToGrayscaleKernelP8PPMPixelii
        .type           _Z24convertToGrayscaleKernelP8PPMPixelii,@function
        .size           _Z24convertToGrayscaleKernelP8PPMPixelii,(.L_x_12 - _Z24convertToGrayscaleKernelP8PPMPixelii)
        .other          _Z24convertToGrayscaleKernelP8PPMPixelii,@"STO_CUDA_ENTRY STV_DEFAULT"
_Z24convertToGrayscaleKernelP8PPMPixelii:
.text._Z24convertToGrayscaleKernelP8PPMPixelii:
[----:B------:R-:W-:Y:S01]  /*0000*/  LDC R1, c[0x0][0x37c] ;  /* 0x0000df00ff017b82 */ /* 0x000fe20000000800 */
[----:B------:R-:W0:Y:S07]  /*0010*/  S2R R2, SR_TID.Y ;  /* 0x0000000000027919 */ /* 0x000e2e0000002200 */
[----:B------:R-:W1:Y:S01]  /*0020*/  LDC R0, c[0x0][0x360] ;  /* 0x0000d800ff007b82 */ /* 0x000e620000000800 */
[----:B------:R-:W2:Y:S01]  /*0030*/  LDCU.64 UR6, c[0x0][0x388] ;  /* 0x00007100ff0677ac */ /* 0x000ea20008000a00 */
[----:B------:R-:W1:Y:S06]  /*0040*/  S2R R3, SR_TID.X ;  /* 0x0000000000037919 */ /* 0x000e6c0000002100 */
[----:B------:R-:W0:Y:S08]  /*0050*/  S2UR UR5, SR_CTAID.Y ;  /* 0x00000000000579c3 */ /* 0x000e300000002600 */
[----:B------:R-:W0:Y:S08]  /*0060*/  LDC R5, c[0x0][0x364] ;  /* 0x0000d900ff057b82 */ /* 0x000e300000000800 */
[----:B------:R-:W1:Y:S01]  /*0070*/  S2UR UR4, SR_CTAID.X ;  /* 0x00000000000479c3 */ /* 0x000e620000002500 */
[----:B0-----:R-:W-:-:S05]  /*0080*/  IMAD R5, R5, UR5, R2 ;  /* 0x0000000505057c24 */ /* 0x001fca000f8e0202 */
[----:B--2---:R-:W-:Y:S01]  /*0090*/  ISETP.GE.AND P0, PT, R5, UR7, PT ;  /* 0x0000000705007c0c */ /* 0x004fe2000bf06270 */
[----:B-1----:R-:W-:-:S05]  /*00a0*/  IMAD R0, R0, UR4, R3 ;  /* 0x0000000400007c24 */ /* 0x002fca000f8e0203 */
[----:B------:R-:W-:-:S13]  /*00b0*/  ISETP.GE.OR P0, PT, R0, UR6, P0 ;  /* 0x0000000600007c0c */ /* 0x000fda0008706670 */
[----:B------:R-:W-:Y:S05]  /*00c0*/  @P0 EXIT ;  /* 0x000000000000094d */ /* 0x000fea0003800000 */
[----:B------:R-:W0:Y:S01]  /*00d0*/  LDC.64 R2, c[0x0][0x380] ;  /* 0x0000e000ff027b82 */ /* 0x000e220000000a00 */
[----:B------:R-:W1:Y:S01]  /*00e0*/  LDCU.64 UR4, c[0x0][0x358] ;  /* 0x00006b00ff0477ac */ /* 0x000e620008000a00 */
[----:B------:R-:W-:-:S04]  /*00f0*/  IMAD R5, R5, UR6, R0 ;  /* 0x0000000605057c24 */ /* 0x000fc8000f8e0200 */
[----:B0-----:R-:W-:-:S05]  /*0100*/  IMAD.WIDE R2, R5, 0x3, R2 ;  /* 0x0000000305027825 */ /* 0x001fca00078e0202 */
[----:B-1----:R-:W2:Y:S04]  /*0110*/  LDG.E.U8 R4, desc[UR4][R2.64+0x1] ;  /* 0x0000010402047981 */ /* 0x002ea8000c1e1100 */
[----:B------:R-:W3:Y:S04]  /*0120*/  LDG.E.U8 R0, desc[UR4][R2.64] ;  /* 0x0000000402007981 */ /* 0x000ee8000c1e1100 */
[----:B------:R-:W4:Y:S01]  /*0130*/  LDG.E.U8 R6, desc[UR4][R2.64+0x2] ;  /* 0x0000020402067981 */ /* 0x000f22000c1e1100 */
[----:B--2---:R-:W-:Y:S02]  /*0140*/  I2FP.F32.U32 R4, R4 ;  /* 0x0000000400047245 */ /* 0x004fe40000201000 */
[----:B---3--:R-:W-:-:S03]  /*0150*/  I2FP.F32.U32 R0, R0 ;  /* 0x0000000000007245 */ /* 0x008fc60000201000 */
[----:B------:R-:W-:Y:S01]  /*0160*/  FMUL R5, R4, 0.58999997377395629883 ;  /* 0x3f170a3d04057820 */ /* 0x000fe20000400000 */
[----:B----4-:R-:W-:-:S03]  /*0170*/  I2FP.F32.U32 R7, R6 ;  /* 0x0000000600077245 */ /* 0x010fc60000201000 */
[----:B------:R-:W-:-:S04]  /*0180*/  FFMA R0, R0, 0.30000001192092895508, R5 ;  /* 0x3e99999a00007823 */ /* 0x000fc80000000005 */
[----:B------:R-:W-:-:S04]  /*0190*/  FFMA R0, R7, 0.10999999940395355225, R0 ;  /* 0x3de147ae07007823 */ /* 0x000fc80000000000 */
[----:B------:R-:W0:Y:S02]  /*01a0*/  F2I.U32.TRUNC.NTZ R5, R0 ;  /* 0x0000000000057305 */ /* 0x000e24000020f000 */
[----:B0-----:R-:W-:Y:S04]  /*01b0*/  STG.E.U8 desc[UR4][R2.64], R5 ;  /* 0x0000000502007986 */ /* 0x001fe8000c101104 */
[----:B------:R-:W-:Y:S04]  /*01c0*/  STG.E.U8 desc[UR4][R2.64+0x1], R5 ;  /* 0x0000010502007986 */ /* 0x000fe8000c101104 */
[----:B------:R-:W-:Y:S01]  /*01d0*/  STG.E.U8 desc[UR4][R2.64+0x2], R5 ;  /* 0x0000020502007986 */ /* 0x000fe2000c101104 */
[----:B------:R-:W-:Y:S05]  /*01e0*/  EXIT ;  /* 0x000000000000794d */ /* 0x000fea0003800000 */
.L_x_0:
[----:B------:R-:W-:-:S00]  /*01f0*/  BRA `(.L_x_0) ;  /* 0xfffffffc00fc7947 */ /* 0x000fc0000383ffff */
[----:B------:R-:W-:-:S00]  /*0200*/  NOP ;  /* 0x0000000000007918 */ /* 0x000fc00000000000 */
[----:B------:R-:W-:-:S00]  /*0210*/  NOP ;  /* 0x0000000000007918 */ /* 0x000fc00000000000 */
[----:B------:R-:W-:-:S00]  /*0220*/  NOP ;  /* 0x0000000000007918 */ /* 0x000fc00000000000 */
[----:B------:R-:W-:-:S00]  /*0230*/  NOP ;  /* 0x0000000000007918 */ /* 0x000fc00000000000 */
[----:B------:R-:W-:-:S00]  /*0240*/  NOP ;  /* 0x0000000000007918 */ /* 0x000fc00000000000 */
[----:B------:R-:W-:-:S00]  /*0250*/  NOP ;  /* 0x0000000000007918 */ /* 0x000fc00000000000 */
[----:B------:R-:W-:-:S00]  /*0260*/  NOP ;  /* 0x0000000000007918 */ /* 0x000fc00000000000 */
[----:B------:R-:W-:-:S00]  /*0270*/  NOP ;  /* 0x0000000000007918 */ /* 0x000fc00000000000 */
.L_x_12:


//--------------------- .text._Z23ditheringDiagonalKernelP8PPMPixeliiP13DitherElementii --------------------------
	.section	.text._Z23ditheringDiagonalKernelP8PPMPixeliiP13DitherElementii,"ax",@progbits
	.align	128
        .global         _Z23ditheringDiagonalKernelP8PPMPixeliiP13DitherElementii
        .type           _Z23ditheringDiagonalKernelP8PPMPixeliiP13DitherElementii,@function
        .size           _Z23ditheringDiagonalKernelP8PPMPixeliiP13DitherElementii,(.L_x_13 - _Z23ditheringDiagonalKernelP8PPMPixeliiP13DitherElementii)
        .other          _Z23ditheringDiagonalKernelP8PPMPixeliiP13DitherElementii,@"STO_CUDA_ENTRY STV_DEFAULT"
_Z23ditheringDiagonalKernelP8PPMPixeliiP13DitherElementii:
.text._Z23ditheringDiagonalKernelP8PPMPixeliiP13DitherElementii:
        /* <DEDUP_REMOVED lines=15> */
[----:B------:R-:W-:Y:S01]  /*00f0*/  IMAD R7, R0, UR4, R3 ;  /* 0x0000000400077c24 */ /* 0x000fe2000f8e0203 */
[----:B------:R-:W2:Y:S05]  /*0100*/  LDCU UR6, c[0x0][0x39c] ;  /* 0x00007380ff0677ac */ /* 0x000eaa0008000800 */
[----:B------:R-:W3:Y:S01]  /*0110*/  LDC R6, c[0x0][0x398] ;  /* 0x0000e600ff067b82 */ /* 0x000ee20000000800 */
[----:B0-----:R-:W-:-:S05]  /*0120*/  IMAD.WIDE R4, R7, 0x3, R4 ;  /* 0x0000000307047825 */ /* 0x001fca00078e0204 */
[----:B-1----:R-:W4:Y:S04]  /*0130*/  LDG.E.U8 R11, desc[UR8][R4.64+0x1] ;  /* 0x00000108040b7981 */ /* 0x002f28000c1e1100 */
[----:B------:R-:W5:Y:S04]  /*0140*/  LDG.E.U8 R10, desc[UR8][R4.64] ;  /* 0x00000008040a7981 */ /* 0x000f68000c1e1100 */
[----:B------:R-:W3:Y:S01]  /*0150*/  LDG.E.U8 R12, desc[UR8][R4.64+0x2] ;  /* 0x00000208040c7981 */ /* 0x000ee2000c1e1100 */
[----:B--2---:R-:W-:Y:S01]  /*0160*/  ISETP.NE.AND P3, PT, RZ, UR6, PT ;  /* 0x00000006ff007c0c */ /* 0x004fe2000bf65270 */
[----:B------:R-:W-:Y:S01]  /*0170*/  IMAD.MOV.U32 R2, RZ, RZ, RZ ;  /* 0x000000ffff027224 */ /* 0x000fe200078e00ff */
[----:B----4-:R-:W0:Y:S08]  /*0180*/  I2F.U16 R8, R11 ;  /* 0x0000000b00087306 */ /* 0x010e300000101000 */
[----:B-----5:R1:W2:Y:S08]  /*0190*/  I2F.U16 R9, R10 ;  /* 0x0000000a00097306 */ /* 0x0202b00000101000 */
[----:B---3--:R3:W4:Y:S01]  /*01a0*/  I2F.U16 R7, R12 ;  /* 0x0000000c00077306 */ /* 0x0087220000101000 */
[----:B0-----:R-:W-:Y:S01]  /*01b0*/  @P3 FMUL R14, R8, 0.58999997377395629883 ;  /* 0x3f170a3d080e3820 */ /* 0x001fe20000400000 */
[----:B-1----:R-:W-:-:S03]  /*01c0*/  PRMT R10, R10, 0x8880, RZ ;  /* 0x000088800a0a7816 */ /* 0x002fc600000000ff */
[----:B--2---:R-:W-:Y:S01]  /*01d0*/  @P3 FFMA R14, R9, 0.30000001192092895508, R14 ;  /* 0x3e99999a090e3823 */ /* 0x004fe2000000000e */
[----:B------:R-:W-:Y:S02]  /*01e0*/  PRMT R11, R11, 0x8880, RZ ;  /* 0x000088800b0b7816 */ /* 0x000fe400000000ff */
[----:B---3--:R-:W-:Y:S02]  /*01f0*/  PRMT R12, R12, 0x8880, RZ ;  /* 0x000088800c0c7816 */ /* 0x008fe400000000ff */
[----:B------:R-:W-:Y:S01]  /*0200*/  ISETP.GT.AND P0, PT, R10, -0x1, PT ;  /* 0xffffffff0a00780c */ /* 0x000fe20003f04270 */
[----:B----4-:R-:W-:Y:S01]  /*0210*/  @P3 FFMA R2, R7, 0.10999999940395355225, R14 ;  /* 0x3de147ae07023823 */ /* 0x010fe2000000000e */
[----:B------:R-:W-:Y:S02]  /*0220*/  ISETP.GT.AND P1, PT, R11, -0x1, PT ;  /* 0xffffffff0b00780c */ /* 0x000fe40003f24270 */
[----:B------:R-:W-:Y:S02]  /*0230*/  ISETP.GT.AND P2, PT, R12, -0x1, PT ;  /* 0xffffffff0c00780c */ /* 0x000fe40003f44270 */
[----:B------:R-:W-:-:S02]  /*0240*/  FSETP.GEU.AND P4, PT, R2, 128, PT ;  /* 0x430000000200780b */ /* 0x000fc40003f8e000 */
[----:B------:R-:W-:Y:S02]  /*0250*/  SEL R11, RZ, 0xff, P0 ;  /* 0x000000ffff0b7807 */ /* 0x000fe40000000000 */
[----:B------:R-:W-:Y:S02]  /*0260*/  ISETP.GE.AND P0, PT, R6, 0x1, PT ;  /* 0x000000010600780c */ /* 0x000fe40003f06270 */
[----:B------:R-:W-:Y:S02]  /*0270*/  SEL R10, RZ, 0xff, !P4 ;  /* 0x000000ffff0a7807 */ /* 0x000fe40006000000 */
[----:B------:R-:W-:Y:S02]  /*0280*/  SEL R13, RZ, 0xff, P1 ;  /* 0x000000ffff0d7807 */ /* 0x000fe40000800000 */
[----:B------:R-:W-:Y:S02]  /*0290*/  SEL R15, RZ, 0xff, P2 ;  /* 0x000000ffff0f7807 */ /* 0x000fe40001000000 */
[----:B------:R-:W-:-:S02]  /*02a0*/  SEL R11, R11, R10, !P3 ;  /* 0x0000000a0b0b7207 */ /* 0x000fc40005800000 */
[-C--:B------:R-:W-:Y:S02]  /*02b0*/  SEL R13, R13, R10.reuse, !P3 ;  /* 0x0000000a0d0d7207 */ /* 0x080fe40005800000 */
[-C--:B------:R-:W-:Y:S01]  /*02c0*/  SEL R15, R15, R10.reuse, !P3 ;  /* 0x0000000a0f0f7207 */ /* 0x080fe20005800000 */
[----:B------:R0:W-:Y:S01]  /*02d0*/  STG.E.U8 desc[UR8][R4.64], R11 ;  /* 0x0000000b04007986 */ /* 0x0001e2000c101108 */
[----:B------:R-:W-:-:S03]  /*02e0*/  I2FP.F32.U32 R19, R10 ;  /* 0x0000000a00137245 */ /* 0x000fc60000201000 */
[----:B------:R0:W-:Y:S01]  /*02f0*/  STG.E.U8 desc[UR8][R4.64+0x1], R13 ;  /* 0x0000010d04007986 */ /* 0x0001e2000c101108 */
[----:B------:R-:W-:-:S03]  /*0300*/  I2FP.F32.U32 R10, R11 ;  /* 0x0000000b000a7245 */ /* 0x000fc60000201000 */
[----:B------:R0:W-:Y:S01]  /*0310*/  STG.E.U8 desc[UR8][R4.64+0x2], R15 ;  /* 0x0000020f04007986 */ /* 0x0001e2000c101108 */
[----:B------:R-:W-:Y:S02]  /*0320*/  I2FP.F32.U32 R17, R13 ;  /* 0x0000000d00117245 */ /* 0x000fe40000201000 */
[----:B------:R-:W-:Y:S01]  /*0330*/  I2FP.F32.U32 R12, R15 ;  /* 0x0000000f000c7245 */ /* 0x000fe20000201000 */
[----:B------:R-:W-:Y:S06]  /*0340*/  @!P0 EXIT ;  /* 0x000000000000894d */ /* 0x000fec0003800000 */
[----:B------:R-:W-:Y:S01]  /*0350*/  UISETP.NE.AND UP0, UPT, UR6, URZ, UPT ;  /* 0x000000ff0600728c */ /* 0x000fe2000bf05270 */
[----:B------:R-:W-:Y:S01]  /*0360*/  FADD R2, -R19, R2 ;  /* 0x0000000213027221 */ /* 0x000fe20000000100 */
[----:B0-----:R-:W-:Y:S01]  /*0370*/  FADD R5, R9, -R10 ;  /* 0x8000000a09057221 */ /* 0x001fe20000000000 */
[----:B------:R-:W-:Y:S01]  /*0380*/  FADD R4, R8, -R17 ;  /* 0x8000001108047221 */ /* 0x000fe20000000000 */
[----:B------:R-:W-:-:S05]  /*0390*/  FADD R7, R7, -R12 ;  /* 0x8000000c07077221 */ /* 0x000fca0000000000 */
[----:B------:R-:W-:Y:S05]  /*03a0*/  BRA.U UP0, `(.L_x_1) ;  /* 0x0000000900187547 */ /* 0x000fea000b800000 */
[----:B------:R-:W-:Y:S02]  /*03b0*/  ISETP.NE.AND P0, PT, R6, 0x1, PT ;  /* 0x000000010600780c */ /* 0x000fe40003f05270 */
[----:B------:R-:W-:-:S11]  /*03c0*/  CS2R R8, SRZ ;  /* 0x0000000000087805 */ /* 0x000fd6000001ff00 */
[----:B------:R-:W-:Y:S05]  /*03d0*/  @!P0 BRA `(.L_x_2) ;  /* 0x0000000400608947 */ /* 0x000fea0003800000 */
[----:B------:R-:W0:Y:S01]  /*03e0*/  LDCU.64 UR4, c[0x0][0x390] ;  /* 0x00007200ff0477ac */ /* 0x000e220008000a00 */
[----:B------:R-:W1:Y:S01]  /*03f0*/  LDC.64 R8, c[0x0][0x380] ;  /* 0x0000e000ff087b82 */ /* 0x000e620000000a00 */
[----:B------:R-:W-:Y:S01]  /*0400*/  LOP3.LUT R6, R6, 0x7ffffffe, RZ, 0xc0, !PT ;  /* 0x7ffffffe06067812 */ /* 0x000fe200078ec0ff */
[----:B------:R-:W2:Y:S04]  /*0410*/  LDCU.64 UR6, c[0x0][0x388] ;  /* 0x00007100ff0677ac */ /* 0x000ea80008000a00 */
[----:B------:R-:W-:Y:S01]  /*0420*/  IMAD.MOV R2, RZ, RZ, -R6 ;  /* 0x000000ffff027224 */ /* 0x000fe200078e0a06 */
[----:B0-----:R-:W-:-:S04]  /*0430*/  UIADD3 UR4, UP0, UPT, UR4, 0xc, URZ ;  /* 0x0000000c04047890 */ /* 0x001fc8000ff1e0ff */
[----:B------:R-:W-:Y:S02]  /*0440*/  UIADD3.X UR5, UPT, UPT, URZ, UR5, URZ, UP0, !UPT ;  /* 0x00000005ff057290 */ /* 0x000fe400087fe4ff */
[----:B------:R-:W-:-:S04]  /*0450*/  IMAD.U32 R10, RZ, RZ, UR4 ;  /* 0x00000004ff0a7e24 */ /* 0x000fc8000f8e00ff */
[----:B--2---:R-:W-:-:S07]  /*0460*/  IMAD.U32 R11, RZ, RZ, UR5 ;  /* 0x00000005ff0b7e24 */ /* 0x004fce000f8e00ff */
.L_x_7:
[----:B0-----:R-:W2:Y:S04]  /*0470*/  LDG.E R13, desc[UR8][R10.64+-0x8] ;  /* 0xfffff8080a0d7981 */ /* 0x001ea8000c1e1900 */
[----:B------:R-:W3:Y:S01]  /*0480*/  LDG.E R12, desc[UR8][R10.64+-0xc] ;  /* 0xfffff4080a0c7981 */ /* 0x000ee2000c1e1900 */
[----:B------:R-:W-:Y:S01]  /*0490*/  UMOV UR5, UR7 ;  /* 0x0000000700057c82 */ /* 0x000fe20008000000 */
[----:B------:R-:W-:Y:S01]  /*04a0*/  UMOV UR4, UR6 ;  /* 0x0000000600047c82 */ /* 0x000fe20008000000 */
[----:B------:R-:W-:Y:S01]  /*04b0*/  BSSY.RECONVERGENT B0, `(.L_x_3) ;  /* 0x0000020000007945 */ /* 0x000fe20003800200 */
[----:B--2---:R-:W-:Y:S02]  /*04c0*/  IMAD.IADD R14, R0, 0x1, R13 ;  /* 0x00000001000e7824 */ /* 0x004fe400078e020d */
[----:B---3--:R-:W-:-:S03]  /*04d0*/  IMAD.IADD R13, R3, 0x1, R12 ;  /* 0x00000001030d7824 */ /* 0x008fc600078e020c */
[----:B------:R-:W-:Y:S02]  /*04e0*/  ISETP.GE.AND P0, PT, R14, UR5, PT ;  /* 0x000000050e007c0c */ /* 0x000fe4000bf06270 */
[C---:B------:R-:W-:Y:S02]  /*04f0*/  LOP3.LUT R12, R13.reuse, R14, RZ, 0xfc, !PT ;  /* 0x0000000e0d0c7212 */ /* 0x040fe400078efcff */
[----:B------:R-:W-:-:S04]  /*0500*/  ISETP.GE.OR P0, PT, R13, UR4, P0 ;  /* 0x000000040d007c0c */ /* 0x000fc80008706670 */
[----:B------:R-:W-:-:S13]  /*0510*/  ISETP.LT.OR P0, PT, R12, RZ, P0 ;  /* 0x000000ff0c00720c */ /* 0x000fda0000701670 */
[----:B------:R-:W-:Y:S05]  /*0520*/  @P0 BRA `(.L_x_4) ;  /* 0x0000000000600947 */ /* 0x000fea0003800000 */
[----:B------:R-:W-:Y:S02]  /*0530*/  IMAD R13, R14, UR4, R13 ;  /* 0x000000040e0d7c24 */ /* 0x000fe4000f8e020d */
[----:B------:R-:W2:Y:S02]  /*0540*/  LDG.E R14, desc[UR8][R10.64+-0x4] ;  /* 0xfffffc080a0e7981 */ /* 0x000ea4000c1e1900 */
[----:B-1----:R-:W-:-:S05]  /*0550*/  IMAD.WIDE R12, R13, 0x3, R8 ;  /* 0x000000030d0c7825 */ /* 0x002fca00078e0208 */
[----:B------:R-:W3:Y:S04]  /*0560*/  LDG.E.U8 R17, desc[UR8][R12.64+0x1] ;  /* 0x000001080c117981 */ /* 0x000ee8000c1e1100 */
[----:B------:R-:W4:Y:S04]  /*0570*/  LDG.E.U8 R15, desc[UR8][R12.64] ;  /* 0x000000080c0f7981 */ /* 0x000f28000c1e1100 */
[----:B------:R-:W5:Y:S01]  /*0580*/  LDG.E.U8 R18, desc[UR8][R12.64+0x2] ;  /* 0x000002080c127981 */ /* 0x000f62000c1e1100 */
[----:B---3--:R-:W-:Y:S02]  /*0590*/  I2FP.F32.U32 R17, R17 ;  /* 0x0000001100117245 */ /* 0x008fe40000201000 */
[----:B----4-:R-:W-:-:S03]  /*05a0*/  I2FP.F32.U32 R16, R15 ;  /* 0x0000000f00107245 */ /* 0x010fc60000201000 */
[----:B--2---:R-:W-:Y:S01]  /*05b0*/  FFMA R17, R4, R14, R17 ;  /* 0x0000000e04117223 */ /* 0x004fe20000000011 */
[----:B-----5:R-:W-:Y:S01]  /*05c0*/  I2FP.F32.U32 R18, R18 ;  /* 0x0000001200127245 */ /* 0x020fe20000201000 */
[----:B------:R-:W-:-:S03]  /*05d0*/  FFMA R16, R5, R14, R16 ;  /* 0x0000000e05107223 */ /* 0x000fc60000000010 */
[----:B------:R-:W-:Y:S01]  /*05e0*/  FMNMX R17, RZ, R17, !PT ;  /* 0x00000011ff117209 */ /* 0x000fe20007800000 */
[----:B------:R-:W-:Y:S01]  /*05f0*/  FFMA R18, R7, R14, R18 ;  /* 0x0000000e07127223 */ /* 0x000fe20000000012 */
[----:B------:R-:W-:Y:S02]  /*0600*/  FMNMX R16, RZ, R16, !PT ;  /* 0x00000010ff107209 */ /* 0x000fe40007800000 */
[----:B------:R-:W-:Y:S02]  /*0610*/  FMNMX R17, R17, 255, PT ;  /* 0x437f000011117809 */ /* 0x000fe40003800000 */
[----:B------:R-:W-:Y:S02]  /*0620*/  FMNMX R18, RZ, R18, !PT ;  /* 0x00000012ff127209 */ /* 0x000fe40007800000 */
[----:B------:R-:W-:Y:S02]  /*0630*/  FMNMX R16, R16, 255, PT ;  /* 0x437f000010107809 */ /* 0x000fe40003800000 */
[----:B------:R-:W-:Y:S01]  /*0640*/  FMNMX R18, R18, 255, PT ;  /* 0x437f000012127809 */ /* 0x000fe20003800000 */
[----:B------:R-:W0:Y:S08]  /*0650*/  F2I.U32.TRUNC.NTZ R17, R17 ;  /* 0x0000001100117305 */ /* 0x000e30000020f000 */
[----:B------:R-:W1:Y:S08]  /*0660*/  F2I.U32.TRUNC.NTZ R15, R16 ;  /* 0x00000010000f7305 */ /* 0x000e70000020f000 */
[----:B------:R-:W2:Y:S01]  /*0670*/  F2I.U32.TRUNC.NTZ R19, R18 ;  /* 0x0000001200137305 */ /* 0x000ea2000020f000 */
[----:B0-----:R0:W-:Y:S04]  /*0680*/  STG.E.U8 desc[UR8][R12.64+0x1], R17 ;  /* 0x000001110c007986 */ /* 0x0011e8000c101108 */
[----:B-1----:R0:W-:Y:S04]  /*0690*/  STG.E.U8 desc[UR8][R12.64], R15 ;  /* 0x0000000f0c007986 */ /* 0x0021e8000c101108 */
[----:B--2---:R0:W-:Y:S02]  /*06a0*/  STG.E.U8 desc[UR8][R12.64+0x2], R19 ;  /* 0x000002130c007986 */ /* 0x0041e4000c101108 */
.L_x_4:
[----:B------:R-:W-:Y:S05]  /*06b0*/  BSYNC.RECONVERGENT B0 ;  /* 0x0000000000007941 */ /* 0x000fea0003800200 */
.L_x_3:
[----:B0-----:R-:W2:Y:S04]  /*06c0*/  LDG.E R13, desc[UR8][R10.64+0x4] ;  /* 0x000004080a0d7981 */ /* 0x001ea8000c1e1900 */
[----:B------:R-:W3:Y:S01]  /*06d0*/  LDG.E R12, desc[UR8][R10.64] ;  /* 0x000000080a0c7981 */ /* 0x000ee2000c1e1900 */
[----:B------:R-:W-:Y:S01]  /*06e0*/  VIADD R2, R2, 0x2 ;  /* 0x0000000202027836 */ /* 0x000fe20000000000 */
[----:B------:R-:W-:Y:S04]  /*06f0*/  BSSY.RECONVERGENT B0, `(.L_x_5) ;  /* 0x0000021000007945 */ /* 0x000fe80003800200 */
[----:B------:R-:W-:Y:S01]  /*0700*/  ISETP.NE.AND P1, PT, R2, RZ, PT ;  /* 0x000000ff0200720c */ /* 0x000fe20003f25270 */
[----:B--2---:R-:W-:-:S02]  /*0710*/  IMAD.IADD R14, R0, 0x1, R13 ;  /* 0x00000001000e7824 */ /* 0x004fc400078e020d */
        /* <DEDUP_REMOVED lines=30> */
.L_x_6:
[----:B------:R-:W-:Y:S05]  /*0900*/  BSYNC.RECONVERGENT B0 ;  /* 0x0000000000007941 */ /* 0x000fea0003800200 */
.L_x_5:
[----:B------:R-:W-:-:S05]  /*0910*/  IADD3 R10, P0, PT, R10, 0x18, RZ ;  /* 0x000000180a0a7810 */ /* 0x000fca0007f1e0ff */
[----:B------:R-:W-:Y:S01]  /*0920*/  IMAD.X R11, RZ, RZ, R11, P0 ;  /* 0x000000ffff0b7224 */ /* 0x000fe200000e060b */
[----:B------:R-:W-:Y:S07]  /*0930*/  @P1 BRA `(.L_x_7) ;  /* 0xfffffff800cc1947 */ /* 0x000fee000383ffff */
[----:B-1----:R-:W-:Y:S02]  /*0940*/  IMAD.MOV.U32 R8, RZ, RZ, R6 ;  /* 0x000000ffff087224 */ /* 0x002fe400078e0006 */
[----:B------:R-:W-:-:S07]  /*0950*/  IMAD.MOV.U32 R9, RZ, RZ, RZ ;  /* 0x000000ffff097224 */ /* 0x000fce00078e00ff */
.L_x_2:
[----:B------:R-:W1:Y:S02]  /*0960*/  LDC R2, c[0x0][0x398] ;  /* 0x0000e600ff027b82 */ /* 0x000e640000000800 */
[----:B-1----:R-:W-:-:S04]  /*0970*/  LOP3.LUT R2, R2, 0x1, RZ, 0xc0, !PT ;  /* 0x0000000102027812 */ /* 0x002fc800078ec0ff */
[----:B------:R-:W-:-:S13]  /*0980*/  ISETP.NE.U32.AND P0, PT, R2, 0x1, PT ;  /* 0x000000010200780c */ /* 0x000fda0003f05070 */
[----:B------:R-:W-:Y:S05]  /*0990*/  @P0 EXIT ;  /* 0x000000000000094d */ /* 0x000fea0003800000 */
[----:B------:R-:W1:Y:S01]  /*09a0*/  LDC.64 R10, c[0x0][0x390] ;  /* 0x0000e400ff0a7b82 */ /* 0x000e620000000a00 */
[----:B0-----:R-:W-:Y:S02]  /*09b0*/  IMAD R13, R9, 0xc, RZ ;  /* 0x0000000c090d7824 */ /* 0x001fe400078e02ff */
[----:B-1----:R-:W-:-:S04]  /*09c0*/  IMAD.WIDE.U32 R8, R8, 0xc, R10 ;  /* 0x0000000c08087825 */ /* 0x002fc800078e000a */
[----:B------:R-:W-:-:S05]  /*09d0*/  IMAD.IADD R9, R9, 0x1, R13 ;  /* 0x0000000109097824 */ /* 0x000fca00078e020d */
[----:B------:R-:W2:Y:S04]  /*09e0*/  LDG.E R11, desc[UR8][R8.64+0x4] ;  /* 0x00000408080b7981 */ /* 0x000ea8000c1e1900 */
[----:B------:R-:W3:Y:S01]  /*09f0*/  LDG.E R2, desc[UR8][R8.64] ;  /* 0x0000000808027981 */ /* 0x000ee2000c1e1900 */
[----:B--2---:R-:W-:Y:S02]  /*0a00*/  IMAD.IADD R6, R0, 0x1, R11 ;  /* 0x0000000100067824 */ /* 0x004fe400078e020b */
[----:B---3--:R-:W-:-:S03]  /*0a10*/  IMAD.IADD R11, R3, 0x1, R2 ;  /* 0x00000001030b7824 */ /* 0x008fc600078e0202 */
[----:B------:R-:W-:Y:S02]  /*0a20*/  ISETP.GE.AND P0, PT, R6, UR5, PT ;  /* 0x0000000506007c0c */ /* 0x000fe4000bf06270 */
[C---:B------:R-:W-:Y:S02]  /*0a30*/  LOP3.LUT R0, R11.reuse, R6, RZ, 0xfc, !PT ;  /* 0x000000060b007212 */ /* 0x040fe400078efcff */
[----:B------:R-:W-:-:S04]  /*0a40*/  ISETP.GE.OR P0, PT, R11, UR4, P0 ;  /* 0x000000040b007c0c */ /* 0x000fc80008706670 */
[----:B------:R-:W-:-:S13]  /*0a50*/  ISETP.LT.OR P0, PT, R0, RZ, P0 ;  /* 0x000000ff0000720c */ /* 0x000fda0000701670 */
[----:B------:R-:W-:Y:S05]  /*0a60*/  @P0 EXIT ;  /* 0x000000000000094d */ /* 0x000fea0003800000 */
[----:B------:R-:W0:Y:S01]  /*0a70*/  LDC.64 R2, c[0x0][0x380] ;  /* 0x0000e000ff027b82 */ /* 0x000e220000000a00 */
[----:B------:R-:W-:Y:S01]  /*0a80*/  IMAD R11, R6, UR4, R11 ;  /* 0x00000004060b7c24 */ /* 0x000fe2000f8e020b */
[----:B------:R-:W2:Y:S03]  /*0a90*/  LDG.E R8, desc[UR8][R8.64+0x8] ;  /* 0x0000080808087981 */ /* 0x000ea6000c1e1900 */
[----:B0-----:R-:W-:-:S05]  /*0aa0*/  IMAD.WIDE R2, R11, 0x3, R2 ;  /* 0x000000030b027825 */ /* 0x001fca00078e0202 */
        /* <DEDUP_REMOVED lines=18> */
[----:B0-----:R-:W-:Y:S04]  /*0bd0*/  STG.E.U8 desc[UR8][R2.64+0x1], R11 ;  /* 0x0000010b02007986 */ /* 0x001fe8000c101108 */
[----:B-1----:R-:W-:Y:S04]  /*0be0*/  STG.E.U8 desc[UR8][R2.64], R5 ;  /* 0x0000000502007986 */ /* 0x002fe8000c101108 */
[----:B--2---:R-:W-:Y:S01]  /*0bf0*/  STG.E.U8 desc[UR8][R2.64+0x2], R7 ;  /* 0x0000020702007986 */ /* 0x004fe2000c101108 */
[----:B------:R-:W-:Y:S05]  /*0c00*/  EXIT ;  /* 0x000000000000794d */ /* 0x000fea0003800000 */
.L_x_1:
[C---:B------:R-:W-:Y:S01]  /*0c10*/  ISETP.GE.U32.AND P0, PT, R6.reuse, 0x4, PT ;  /* 0x000000040600780c */ /* 0x040fe20003f06070 */
[----:B------:R-:W-:Y:S01]  /*0c20*/  IMAD.MOV.U32 R8, RZ, RZ, RZ ;  /* 0x000000ffff087224 */ /* 0x000fe200078e00ff */
[----:B------:R-:W-:-:S04]  /*0c30*/  LOP3.LUT R7, R6, 0x3, RZ, 0xc0, !PT ;  /* 0x0000000306077812 */ /* 0x000fc800078ec0ff */
[----:B------:R-:W-:-:S07]  /*0c40*/  ISETP.NE.AND P1, PT, R7, RZ, PT ;  /* 0x000000ff0700720c */ /* 0x000fce0003f25270 */
[----:B------:R-:W-:Y:S06]  /*0c50*/  @!P0 BRA `(.L_x_8) ;  /* 0x0000000400f48947 */ /* 0x000fec0003800000 */
[----:B------:R-:W0:Y:S01]  /*0c60*/  LDCU.64 UR4, c[0x0][0x390] ;  /* 0x00007200ff0477ac */ /* 0x000e220008000a00 */
[----:B------:R-:W-:Y:S01]  /*0c70*/  LOP3.LUT R8, R6, 0x7ffffffc, RZ, 0xc0, !PT ;  /* 0x7ffffffc06087812 */ /* 0x000fe200078ec0ff */
[----:B------:R-:W1:Y:S04]  /*0c80*/  LDCU.64 UR6, c[0x0][0x388] ;  /* 0x00007100ff0677ac */ /* 0x000e680008000a00 */
[----:B------:R-:W-:Y:S01]  /*0c90*/  IMAD.MOV R6, RZ, RZ, -R8 ;  /* 0x000000ffff067224 */ /* 0x000fe200078e0a08 */
[----:B0-----:R-:W-:-:S04]  /*0ca0*/  UIADD3 UR4, UP0, UPT, UR4, 0x18, URZ ;  /* 0x0000001804047890 */ /* 0x001fc8000ff1e0ff */
[----:B------:R-:W-:Y:S02]  /*0cb0*/  UIADD3.X UR5, UPT, UPT, URZ, UR5, URZ, UP0, !UPT ;  /* 0x00000005ff057290 */ /* 0x000fe400087fe4ff */
[----:B------:R-:W-:-:S04]  /*0cc0*/  IMAD.U32 R4, RZ, RZ, UR4 ;  /* 0x00000004ff047e24 */ /* 0x000fc8000f8e00ff */
[----:B-1----:R-:W-:-:S07]  /*0cd0*/  IMAD.U32 R5, RZ, RZ, UR5 ;  /* 0x00000005ff057e24 */ /* 0x002fce000f8e00ff */
.L_x_9:
[----:B0-----:R-:W2:Y:S04]  /*0ce0*/  LDG.E R9, desc[UR8][R4.64+-0x14] ;  /* 0xffffec0804097981 */ /* 0x001ea8000c1e1900 */
[----:B------:R-:W3:Y:S01]  /*0cf0*/  LDG.E R10, desc[UR8][R4.64+-0x18] ;  /* 0xffffe808040a7981 */ /* 0x000ee2000c1e1900 */
[----:B--2---:R-:W-:Y:S02]  /*0d00*/  IMAD.IADD R13, R0, 0x1, R9 ;  /* 0x00000001000d7824 */ /* 0x004fe400078e0209 */
[----:B---3--:R-:W-:-:S03]  /*0d10*/  IMAD.IADD R12, R3, 0x1, R10 ;  /* 0x00000001030c7824 */ /* 0x008fc600078e020a */
[----:B------:R-:W-:Y:S02]  /*0d20*/  ISETP.GE.AND P0, PT, R13, UR7, PT ;  /* 0x000000070d007c0c */ /* 0x000fe4000bf06270 */
[C---:B------:R-:W-:Y:S02]  /*0d30*/  LOP3.LUT R9, R12.reuse, R13, RZ, 0xfc, !PT ;  /* 0x0000000d0c097212 */ /* 0x040fe400078efcff */
[----:B------:R-:W-:-:S04]  /*0d40*/  ISETP.GE.OR P0, PT, R12, UR6, P0 ;  /* 0x000000060c007c0c */ /* 0x000fc80008706670 */
[----:B------:R-:W-:-:S13]  /*0d50*/  ISETP.LT.OR P0, PT, R9, RZ, P0 ;  /* 0x000000ff0900720c */ /* 0x000fda0000701670 */
[----:B------:R-:W0:Y:S01]  /*0d60*/  @!P0 LDC.64 R10, c[0x0][0x380] ;  /* 0x0000e000ff0a8b82 */ /* 0x000e220000000a00 */
[----:B------:R-:W-:-:S04]  /*0d70*/  @!P0 IMAD R9, R13, UR6, R12 ;  /* 0x000000060d098c24 */ /* 0x000fc8000f8e020c */
[----:B0-----:R-:W-:Y:S02]  /*0d80*/  @!P0 IMAD.WIDE R10, R9, 0x3, R10 ;  /* 0x00000003090a8825 */ /* 0x001fe400078e020a */
[----:B------:R-:W2:Y:S04]  /*0d90*/  @!P0 LDG.E R9, desc[UR8][R4.64+-0x10] ;  /* 0xfffff00804098981 */ /* 0x000ea8000c1e1900 */
[----:B------:R-:W3:Y:S04]  /*0da0*/  @!P0 LDG.E.U8 R13, desc[UR8][R10.64+0x1] ;  /* 0x000001080a0d8981 */ /* 0x000ee8000c1e1100 */
[----:B------:R-:W4:Y:S04]  /*0db0*/  @!P0 LDG.E.U8 R12, desc[UR8][R10.64] ;  /* 0x000000080a0c8981 */ /* 0x000f28000c1e1100 */
[----:B------:R-:W5:Y:S01]  /*0dc0*/  @!P0 LDG.E.U8 R14, desc[UR8][R10.64+0x2] ;  /* 0x000002080a0e8981 */ /* 0x000f62000c1e1100 */
[----:B---3--:R-:W-:-:S02]  /*0dd0*/  @!P0 I2FP.F32.U32 R13, R13 ;  /* 0x0000000d000d8245 */ /* 0x008fc40000201000 */
[----:B----4-:R-:W-:-:S03]  /*0de0*/  @!P0 I2FP.F32.U32 R12, R12 ;  /* 0x0000000c000c8245 */ /* 0x010fc60000201000 */
[----:B------:R-:W-:Y:S01]  /*0df0*/  @!P0 FMUL R13, R13, 0.58999997377395629883 ;  /* 0x3f170a3d0d0d8820 */ /* 0x000fe20000400000 */
[----:B-----5:R-:W-:-:S03]  /*0e00*/  @!P0 I2FP.F32.U32 R15, R14 ;  /* 0x0000000e000f8245 */ /* 0x020fc60000201000 */
[----:B------:R-:W-:-:S04]  /*0e10*/  @!P0 FFMA R12, R12, 0.30000001192092895508, R13 ;  /* 0x3e99999a0c0c8823 */ /* 0x000fc8000000000d */
[----:B------:R-:W-:-:S04]  /*0e20*/  @!P0 FFMA R15, R15, 0.10999999940395355225, R12 ;  /* 0x3de147ae0f0f8823 */ /* 0x000fc8000000000c */
[----:B--2---:R-:W-:-:S05]  /*0e30*/  @!P0 FFMA R9, R2, R9, R15 ;  /* 0x0000000902098223 */ /* 0x004fca000000000f */
[----:B------:R-:W-:-:S04]  /*0e40*/  @!P0 FMNMX R9, RZ, R9, !PT ;  /* 0x00000009ff098209 */ /* 0x000fc80007800000 */
[----:B------:R-:W-:-:S06]  /*0e50*/  @!P0 FMNMX R9, R9, 255, PT ;  /* 0x437f000009098809 */ /* 0x000fcc0003800000 */
[----:B------:R-:W0:Y:S02]  /*0e60*/  @!P0 F2I.U32.TRUNC.NTZ R9, R9 ;  /* 0x0000000900098305 */ /* 0x000e24000020f000 */
[----:B0-----:R-:W-:Y:S04]  /*0e70*/  @!P0 STG.E.U8 desc[UR8][R10.64+0x2], R9 ;  /* 0x000002090a008986 */ /* 0x001fe8000c101108 */
[----:B------:R-:W-:Y:S04]  /*0e80*/  @!P0 STG.E.U8 desc[UR8][R10.64+0x1], R9 ;  /* 0x000001090a008986 */ /* 0x000fe8000c101108 */
[----:B------:R0:W-:Y:S04]  /*0e90*/  @!P0 STG.E.U8 desc[UR8][R10.64], R9 ;  /* 0x000000090a008986 */ /* 0x0001e8000c101108 */
[----:B------:R-:W2:Y:S04]  /*0ea0*/  LDG.E R13, desc[UR8][R4.64+-0x8] ;  /* 0xfffff808040d7981 */ /* 0x000ea8000c1e1900 */
[----:B------:R-:W3:Y:S01]  /*0eb0*/  LDG.E R12, desc[UR8][R4.64+-0xc] ;  /* 0xfffff408040c7981 */ /* 0x000ee2000c1e1900 */
[----:B--2---:R-:W-:-:S02]  /*0ec0*/  IMAD.IADD R14, R0, 0x1, R13 ;  /* 0x00000001000e7824 */ /* 0x004fc400078e020d */
[----:B---3--:R-:W-:-:S03]  /*0ed0*/  IMAD.IADD R15, R3, 0x1, R12 ;  /* 0x00000001030f7824 */ /* 0x008fc600078e020c */
[----:B------:R-:W-:Y:S02]  /*0ee0*/  ISETP.GE.AND P0, PT, R14, UR7, PT ;  /* 0x000000070e007c0c */ /* 0x000fe4000bf06270 */
[C---:B------:R-:W-:Y:S02]  /*0ef0*/  LOP3.LUT R12, R15.reuse, R14, RZ, 0xfc, !PT ;  /* 0x0000000e0f0c7212 */ /* 0x040fe400078efcff */
[----:B------:R-:W-:-:S04]  /*0f00*/  ISETP.GE.OR P0, PT, R15, UR6, P0 ;  /* 0x000000060f007c0c */ /* 0x000fc80008706670 */
[----:B------:R-:W-:-:S13]  /*0f10*/  ISETP.LT.OR P0, PT, R12, RZ, P0 ;  /* 0x000000ff0c00720c */ /* 0x000fda0000701670 */
[----:B------:R-:W1:Y:S01]  /*0f20*/  @!P0 LDC.64 R12, c[0x0][0x380] ;  /* 0x0000e000ff0c8b82 */ /* 0x000e620000000a00 */
[----:B------:R-:W-:Y:S01]  /*0f30*/  @!P0 IMAD R15, R14, UR6, R15 ;  /* 0x000000060e0f8c24 */ /* 0x000fe2000f8e020f */
[----:B0-----:R-:W2:Y:S03]  /*0f40*/  @!P0 LDG.E R9, desc[UR8][R4.64+-0x4] ;  /* 0xfffffc0804098981 */ /* 0x001ea6000c1e1900 */
[----:B-1----:R-:W-:-:S05]  /*0f50*/  @!P0 IMAD.WIDE R10, R15, 0x3, R12 ;  /* 0x000000030f0a8825 */ /* 0x002fca00078e020c */
[----:B------:R-:W3:Y:S04]  /*0f60*/  @!P0 LDG.E.U8 R13, desc[UR8][R10.64+0x1] ;  /* 0x000001080a0d8981 */ /* 0x000ee8000c1e1100 */
[----:B------:R-:W4:Y:S04]  /*0f70*/  @!P0 LDG.E.U8 R12, desc[UR8][R10.64] ;  /* 0x000000080a0c8981 */ /* 0x000f28000c1e1100 */
[----:B------:R-:W5:Y:S01]  /*0f80*/  @!P0 LDG.E.U8 R14, desc[UR8][R10.64+0x2] ;  /* 0x000002080a0e8981 */ /* 0x000f62000c1e1100 */
[----:B---3--:R-:W-:Y:S02]  /*0f90*/  @!P0 I2FP.F32.U32 R13, R13 ;  /* 0x0000000d000d8245 */ /* 0x008fe40000201000 */
        /* <DEDUP_REMOVED lines=55> */
[----:B------:R-:W-:-:S05]  /*1310*/  VIADD R6, R6, 0x4 ;  /* 0x0000000406067836 */ /* 0x000fca0000000000 */
[----:B------:R-:W-:Y:S02]  /*1320*/  ISETP.NE.AND P2, PT, R6, RZ, PT ;  /* 0x000000ff0600720c */ /* 0x000fe40003f45270 */
        /* <DEDUP_REMOVED lines=10> */
[----:B0-----:R0:W-:Y:S04]  /*13d0*/  @!P0 STG.E.U8 desc[UR8][R10.64+0x2], R9 ;  /* 0x000002090a008986 */ /* 0x0011e8000c101108 */
[----:B------:R0:W-:Y:S04]  /*13e0*/  @!P0 STG.E.U8 desc[UR8][R10.64+0x1], R9 ;  /* 0x000001090a008986 */ /* 0x0001e8000c101108 */
[----:B------:R0:W-:Y:S01]  /*13f0*/  @!P0 STG.E.U8 desc[UR8][R10.64], R9 ;  /* 0x000000090a008986 */ /* 0x0001e2000c101108 */
[----:B------:R-:W-:-:S05]  /*1400*/  IADD3 R4, P0, PT, R4, 0x30, RZ ;  /* 0x0000003004047810 */ /* 0x000fca0007f1e0ff */
[----:B------:R-:W-:Y:S01]  /*1410*/  IMAD.X R5, RZ, RZ, R5, P0 ;  /* 0x000000ffff057224 */ /* 0x000fe200000e0605 */
[----:B------:R-:W-:Y:S07]  /*1420*/  @P2 BRA `(.L_x_9) ;  /* 0xfffffff8002c2947 */ /* 0x000fee000383ffff */
.L_x_8:
[----:B------:R-:W-:Y:S05]  /*1430*/  @!P1 EXIT ;  /* 0x000000000000994d */ /* 0x000fea0003800000 */
[----:B------:R-:W0:Y:S01]  /*1440*/  LDC.64 R4, c[0x0][0x390] ;  /* 0x0000e400ff047b82 */ /* 0x000e220000000a00 */
[----:B------:R-:W1:Y:S01]  /*1450*/  LDCU.64 UR4, c[0x0][0x388] ;  /* 0x00007100ff0477ac */ /* 0x000e620008000a00 */
[----:B0-----:R-:W-:-:S03]  /*1460*/  IMAD.WIDE.U32 R8, R8, 0xc, R4 ;  /* 0x0000000c08087825 */ /* 0x001fc600078e0004 */
[----:B------:R-:W-:Y:S01]  /*1470*/  IADD3 R4, P0, PT, R8, 0x4, RZ ;  /* 0x0000000408047810 */ /* 0x000fe20007f1e0ff */
[----:B------:R-:W-:-:S04]  /*1480*/  IMAD.MOV R8, RZ, RZ, -R7 ;  /* 0x000000ffff087224 */ /* 0x000fc800078e0a07 */
[----:B-1----:R-:W-:-:S08]  /*1490*/  IMAD.X R5, RZ, RZ, R9, P0 ;  /* 0x000000ffff057224 */ /* 0x002fd000000e0609 */
.L_x_10:
        /* <DEDUP_REMOVED lines=33> */
[----:B------:R-:W-:Y:S05]  /*16b0*/  EXIT ;  /* 0x000000000000794d */ /* 0x000fea0003800000 */
.L_x_11:
        /* <DEDUP_REMOVED lines=12> */
.L_x_13:


//--------------------- .nv.shared.reserved.0     --------------------------
	.section	.nv.shared.reserved.0,"aw",@nobits
	.weak		__nv_reservedSMEM_offset_0_alias
	.size		__nv_reservedSMEM_offset_0_alias, 0, 64
	.other		__nv_reservedSMEM_offset_0_alias,@"STO_CUDA_RESERVED_SHARED STV_DEFAULT"
__nv_reservedSMEM_offset_0_alias:
	.zero		0
	.zero		64


//--------------------- .nv.constant0._Z24convertToGrayscaleKernelP8PPMPixelii --------------------------
	.section	.nv.constant0._Z24convertToGrayscaleKernelP8PPMPixelii,"a",@progbits
	.sectionflags	@""
	.align	4
.nv.constant0._Z24convertToGrayscaleKernelP8PPMPixelii:
	.zero		912


//--------------------- .nv.constant0._Z23ditheringDiagonalKernelP8PPMPixeliiP13DitherElementii --------------------------
	.section	.nv.constant0._Z23ditheringDiagonalKernelP8PPMPixeliiP13DitherElementii,"a",@progbits
	.sectionflags	@""
	.align	4
.nv.constant0._Z23ditheringDiagonalKernelP8PPMPixeliiP13DitherElementii:
	.zero		928


//--------------------- SYMBOLS --------------------------

	.type		.nv.reservedSmem.offset0,@object
	.size		.nv.reservedSmem.offset0,0x4
